//
// Generated by NVIDIA NVVM Compiler
//
// Compiler Build ID: CL-36424714
// Cuda compilation tools, release 13.0, V13.0.88
// Based on NVVM 20.0.0
//

.version 9.0
.target sm_100
.address_size 64

	// .globl	_Z3addPiS_S_

.visible .entry _Z3addPiS_S_(
	.param .u64 .ptr .align 1 _Z3addPiS_S__param_0,
	.param .u64 .ptr .align 1 _Z3addPiS_S__param_1,
	.param .u64 .ptr .align 1 _Z3addPiS_S__param_2
)
{
	.reg .pred 	%p<2>;
	.reg .b32 	%r<8>;
	.reg .b64 	%rd<11>;

	ld.param.u64 	%rd1, [_Z3addPiS_S__param_0];
	ld.param.u64 	%rd2, [_Z3addPiS_S__param_1];
	ld.param.u64 	%rd3, [_Z3addPiS_S__param_2];
	mov.u32 	%r2, %tid.x;
	mov.u32 	%r3, %ctaid.x;
	mov.u32 	%r4, %ntid.x;
	mad.lo.s32 	%r1, %r3, %r4, %r2;
	setp.gt.s32 	%p1, %r1, 4194303;
	@%p1 bra 	$L__BB0_2;
	cvta.to.global.u64 	%rd4, %rd1;
	cvta.to.global.u64 	%rd5, %rd2;
	cvta.to.global.u64 	%rd6, %rd3;
	mul.wide.s32 	%rd7, %r1, 4;
	add.s64 	%rd8, %rd4, %rd7;
	ld.global.u32 	%r5, [%rd8];
	add.s64 	%rd9, %rd5, %rd7;
	ld.global.u32 	%r6, [%rd9];
	add.s32 	%r7, %r6, %r5;
	add.s64 	%rd10, %rd6, %rd7;
	st.global.u32 	[%rd10], %r7;
$L__BB0_2:
	ret;

}


// ===== COMPILED SASS (sm_100) =====

	.target	sm_100

	.elftype	@"ET_EXEC"


//--------------------- .note.nv.tkinfo           --------------------------
	.section	.note.nv.tkinfo,"",@"SHT_NOTE"
	.sectionflags	@"SHF_NOTE_NV_TKINFO"
	.tkinfo
        /*0018*/ 	.word	0x00000002
        /*0030*/ 	.string	""
        /*0030*/ 	.string	"ptxas"
        /*0030*/ 	.string	"Cuda compilation tools, release 13.0, V13.0.88"
        /*0030*/ 	.string	"Build cuda_13.0.r13.0/compiler.36424714_0"
        /*0030*/ 	.string	"-arch sm_100 -m 64 "



//--------------------- .note.nv.cuinfo           --------------------------
	.section	.note.nv.cuinfo,"",@"SHT_NOTE"
	.sectionflags	@"SHF_NOTE_NV_CUINFO"
        /*0018*/ 	.short	0x0002
        /*001a*/ 	.short	0x0064
        /*001c*/ 	.short	0x0082
	.zero		2


//--------------------- .nv.info                  --------------------------
	.section	.nv.info,"",@"SHT_CUDA_INFO"
	.align	4


	//----- nvinfo : EIATTR_REGCOUNT
	.align		4
        /*0000*/ 	.byte	0x04, 0x2f
        /*0002*/ 	.short	(.L_1 - .L_0)
	.align		4
.L_0:
        /*0004*/ 	.word	index@(_Z3addPiS_S_)
        /*0008*/ 	.word	0x0000000c


	//----- nvinfo : EIATTR_FRAME_SIZE
	.align		4
.L_1:
        /*000c*/ 	.byte	0x04, 0x11
        /*000e*/ 	.short	(.L_3 - .L_2)
	.align		4
.L_2:
        /*0010*/ 	.word	index@(_Z3addPiS_S_)
        /*0014*/ 	.word	0x00000000


	//----- nvinfo : EIATTR_MIN_STACK_SIZE
	.align		4
.L_3:
        /*0018*/ 	.byte	0x04, 0x12
        /*001a*/ 	.short	(.L_5 - .L_4)
	.align		4
.L_4:
        /*001c*/ 	.word	index@(_Z3addPiS_S_)
        /*0020*/ 	.word	0x00000000
.L_5:


//--------------------- .nv.compat                --------------------------
	.section	.nv.compat,"",@"SHT_CUDA_COMPAT_INFO"
	.align	4
        /*0000*/ 	.byte	0x02, 0x09, 0x00, 0x00, 0x02, 0x02, 0x01, 0x00, 0x02, 0x05, 0x05, 0x00, 0x03, 0x07, 0x01, 0x01
        /*0010*/ 	.byte	0x02, 0x03, 0x00, 0x00, 0x02, 0x06, 0x01, 0x00, 0x04, 0x0b, 0x08, 0x00, 0x09, 0x00, 0x00, 0x00
        /*0020*/ 	.byte	0x00, 0x00, 0x00, 0x00


//--------------------- .nv.info._Z3addPiS_S_     --------------------------
	.section	.nv.info._Z3addPiS_S_,"",@"SHT_CUDA_INFO"
	.sectionflags	@""
	.align	4


	//----- nvinfo : EIATTR_CUDA_API_VERSION
	.align		4
        /*0000*/ 	.byte	0x04, 0x37
        /*0002*/ 	.short	(.L_7 - .L_6)
.L_6:
        /*0004*/ 	.word	0x00000082


	//----- nvinfo : EIATTR_KPARAM_INFO
	.align		4
.L_7:
        /*0008*/ 	.byte	0x04, 0x17
        /*000a*/ 	.short	(.L_9 - .L_8)
.L_8:
        /*000c*/ 	.word	0x00000000
        /*0010*/ 	.short	0x0002
        /*0012*/ 	.short	0x0010
        /*0014*/ 	.byte	0x00, 0xf5, 0x21, 0x00


	//----- nvinfo : EIATTR_KPARAM_INFO
	.align		4
.L_9:
        /*0018*/ 	.byte	0x04, 0x17
        /*001a*/ 	.short	(.L_11 - .L_10)
.L_10:
        /*001c*/ 	.word	0x00000000
        /*0020*/ 	.short	0x0001
        /*0022*/ 	.short	0x0008
        /*0024*/ 	.byte	0x00, 0xf5, 0x21, 0x00


	//----- nvinfo : EIATTR_KPARAM_INFO
	.align		4
.L_11:
        /*0028*/ 	.byte	0x04, 0x17
        /*002a*/ 	.short	(.L_13 - .L_12)
.L_12:
        /*002c*/ 	.word	0x00000000
        /*0030*/ 	.short	0x0000
        /*0032*/ 	.short	0x0000
        /*0034*/ 	.byte	0x00, 0xf5, 0x21, 0x00


	//----- nvinfo : EIATTR_SPARSE_MMA_MASK
	.align		4
.L_13:
        /*0038*/ 	.byte	0x03, 0x50
        /*003a*/ 	.short	0x0000


	//----- nvinfo : EIATTR_MAXREG_COUNT
	.align		4
        /*003c*/ 	.byte	0x03, 0x1b
        /*003e*/ 	.short	0x00ff


	//----- nvinfo : EIATTR_MERCURY_ISA_VERSION
	.align		4
        /*0040*/ 	.byte	0x03, 0x5f
        /*0042*/ 	.short	0x0101


	//----- nvinfo : EIATTR_VRC_CTA_INIT_COUNT
	.align		4
        /*0044*/ 	.byte	0x02, 0x4a
	.zero		1
	.zero		1


	//----- nvinfo : EIATTR_EXIT_INSTR_OFFSETS
	.align		4
        /*0048*/ 	.byte	0x04, 0x1c
        /*004a*/ 	.short	(.L_15 - .L_14)


	//   ....[0]....
.L_14:
        /*004c*/ 	.word	0x00000060


	//   ....[1]....
        /*0050*/ 	.word	0x00000120


	//----- nvinfo : EIATTR_CBANK_PARAM_SIZE
	.align		4
.L_15:
        /*0054*/ 	.byte	0x03, 0x19
        /*0056*/ 	.short	0x0018


	//----- nvinfo : EIATTR_PARAM_CBANK
	.align		4
        /*0058*/ 	.byte	0x04, 0x0a
        /*005a*/ 	.short	(.L_17 - .L_16)
	.align		4
.L_16:
        /*005c*/ 	.word	index@(.nv.constant0._Z3addPiS_S_)
        /*0060*/ 	.short	0x0380
        /*0062*/ 	.short	0x0018


	//----- nvinfo : EIATTR_SW_WAR
	.align		4
.L_17:
        /*0064*/ 	.byte	0x04, 0x36
        /*0066*/ 	.short	(.L_19 - .L_18)
.L_18:
        /*0068*/ 	.word	0x00000008
.L_19:


//--------------------- .nv.callgraph             --------------------------
	.section	.nv.callgraph,"",@"SHT_CUDA_CALLGRAPH"
	.align	4
	.sectionentsize	8
	.align		4
        /*0000*/ 	.word	0x00000000
	.align		4
        /*0004*/ 	.word	0xffffffff
	.align		4
        /*0008*/ 	.word	0x00000000
	.align		4
        /*000c*/ 	.word	0xfffffffe
	.align		4
        /*0010*/ 	.word	0x00000000
	.align		4
        /*0014*/ 	.word	0xfffffffd
	.align		4
        /*0018*/ 	.word	0x00000000
	.align		4
        /*001c*/ 	.word	0xfffffffc


//--------------------- .text._Z3addPiS_S_        --------------------------
	.section	.text._Z3addPiS_S_,"ax",@progbits
	.align	128
        .global         _Z3addPiS_S_
        .type           _Z3addPiS_S_,@function
        .size           _Z3addPiS_S_,(.L_x_1 - _Z3addPiS_S_)
        .other          _Z3addPiS_S_,@"STO_CUDA_ENTRY STV_DEFAULT"
_Z3addPiS_S_:
.text._Z3addPiS_S_:
[----:B------:R-:W-:Y:S01]  /*0000*/  LDC R1, c[0x0][0x37c] ;  /* 0x0000df00ff017b82 */ /* 0x000fe20000000800 */
[----:B------:R-:W0:Y:S07]  /*0010*/  S2R R9, SR_TID.X ;  /* 0x0000000000097919 */ /* 0x000e2e0000002100 */
[----:B------:R-:W0:Y:S08]  /*0020*/  S2UR UR4, SR_CTAID.X ;  /* 0x00000000000479c3 */ /* 0x000e300000002500 */
[----:B------:R-:W0:Y:S02]  /*0030*/  LDC R0, c[0x0][0x360] ;  /* 0x0000d800ff007b82 */ /* 0x000e240000000800 */
[----:B0-----:R-:W-:-:S05]  /*0040*/  IMAD R9, R0, UR4, R9 ;  /* 0x0000000400097c24 */ /* 0x001fca000f8e0209 */
[----:B------:R-:W-:-:S13]  /*0050*/  ISETP.GT.AND P0, PT, R9, 0x3fffff, PT ;  /* 0x003fffff0900780c */ /* 0x000fda0003f04270 */
[----:B------:R-:W-:Y:S05]  /*0060*/  @P0 EXIT ;  /* 0x000000000000094d */ /* 0x000fea0003800000 */
[----:B------:R-:W0:Y:S01]  /*0070*/  LDC.64 R2, c[0x0][0x380] ;  /* 0x0000e000ff027b82 */ /* 0x000e220000000a00 */
[----:B------:R-:W1:Y:S07]  /*0080*/  LDCU.64 UR4, c[0x0][0x358] ;  /* 0x00006b00ff0477ac */ /* 0x000e6e0008000a00 */
[----:B------:R-:W2:Y:S08]  /*0090*/  LDC.64 R4, c[0x0][0x388] ;  /* 0x0000e200ff047b82 */ /* 0x000eb00000000a00 */
[----:B------:R-:W3:Y:S01]  /*00a0*/  LDC.64 R6, c[0x0][0x390] ;  /* 0x0000e400ff067b82 */ /* 0x000ee20000000a00 */
[----:B0-----:R-:W-:-:S06]  /*00b0*/  IMAD.WIDE R2, R9, 0x4, R2 ;  /* 0x0000000409027825 */ /* 0x001fcc00078e0202 */
[----:B-1----:R-:W4:Y:S01]  /*00c0*/  LDG.E R2, desc[UR4][R2.64] ;  /* 0x0000000402027981 */ /* 0x002f22000c1e1900 */
[----:B--2---:R-:W-:-:S06]  /*00d0*/  IMAD.WIDE R4, R9, 0x4, R4 ;  /* 0x0000000409047825 */ /* 0x004fcc00078e0204 */
[----:B------:R-:W4:Y:S01]  /*00e0*/  LDG.E R5, desc[UR4][R4.64] ;  /* 0x0000000404057981 */ /* 0x000f22000c1e1900 */
[----:B---3--:R-:W-:Y:S01]  /*00f0*/  IMAD.WIDE R6, R9, 0x4, R6 ;  /* 0x0000000409067825 */ /* 0x008fe200078e0206 */
[----:B----4-:R-:W-:-:S05]  /*0100*/  IADD3 R9, PT, PT, R2, R5, RZ ;  /* 0x0000000502097210 */ /* 0x010fca0007ffe0ff */
[----:B------:R-:W-:Y:S01]  /*0110*/  STG.E desc[UR4][R6.64], R9 ;  /* 0x0000000906007986 */ /* 0x000fe2000c101904 */
[----:B------:R-:W-:Y:S05]  /*0120*/  EXIT ;  /* 0x000000000000794d */ /* 0x000fea0003800000 */
.L_x_0:
[----:B------:R-:W-:-:S00]  /*0130*/  BRA `(.L_x_0) ;  /* 0xfffffffc00fc7947 */ /* 0x000fc0000383ffff */
[----:B------:R-:W-:-:S00]  /*0140*/  NOP ;  /* 0x0000000000007918 */ /* 0x000fc00000000000 */
        /* <DEDUP_REMOVED lines=11> */
.L_x_1:


//--------------------- .nv.shared.reserved.0     --------------------------
	.section	.nv.shared.reserved.0,"aw",@nobits
	.weak		__nv_reservedSMEM_offset_0_alias
	.size		__nv_reservedSMEM_offset_0_alias, 0, 64
	.other		__nv_reservedSMEM_offset_0_alias,@"STO_CUDA_RESERVED_SHARED STV_DEFAULT"
__nv_reservedSMEM_offset_0_alias:
	.zero		0
	.zero		64


//--------------------- .nv.constant0._Z3addPiS_S_ --------------------------
	.section	.nv.constant0._Z3addPiS_S_,"a",@progbits
	.sectionflags	@""
	.align	4
.nv.constant0._Z3addPiS_S_:
	.zero		920


//--------------------- SYMBOLS --------------------------

	.type		.nv.reservedSmem.offset0,@object
	.size		.nv.reservedSmem.offset0,0x4
